//
// Generated by NVIDIA NVVM Compiler
//
// Compiler Build ID: CL-36424714
// Cuda compilation tools, release 13.0, V13.0.88
// Based on NVVM 20.0.0
//

.version 9.0
.target sm_100
.address_size 64

	// .globl	_ZN3cub18CUB_300001_SM_10006detail11EmptyKernelIvEEvv
.global .align 1 .b8 _ZN40_INTERNAL_933b7a19_4_k_cu_1a53242e_973114cuda3std3__45__cpo5beginE[1];
.global .align 1 .b8 _ZN40_INTERNAL_933b7a19_4_k_cu_1a53242e_973114cuda3std3__45__cpo3endE[1];
.global .align 1 .b8 _ZN40_INTERNAL_933b7a19_4_k_cu_1a53242e_973114cuda3std3__45__cpo6cbeginE[1];
.global .align 1 .b8 _ZN40_INTERNAL_933b7a19_4_k_cu_1a53242e_973114cuda3std3__45__cpo4cendE[1];
.global .align 1 .b8 _ZN40_INTERNAL_933b7a19_4_k_cu_1a53242e_973114cuda3std3__45__cpo6rbeginE[1];
.global .align 1 .b8 _ZN40_INTERNAL_933b7a19_4_k_cu_1a53242e_973114cuda3std3__45__cpo4rendE[1];
.global .align 1 .b8 _ZN40_INTERNAL_933b7a19_4_k_cu_1a53242e_973114cuda3std3__45__cpo7crbeginE[1];
.global .align 1 .b8 _ZN40_INTERNAL_933b7a19_4_k_cu_1a53242e_973114cuda3std3__45__cpo5crendE[1];
.global .align 1 .b8 _ZN40_INTERNAL_933b7a19_4_k_cu_1a53242e_973114cuda3std3__442_GLOBAL__N__933b7a19_4_k_cu_1a53242e_973116ignoreE[1];
.global .align 1 .b8 _ZN40_INTERNAL_933b7a19_4_k_cu_1a53242e_973114cuda3std3__419piecewise_constructE[1];
.global .align 1 .b8 _ZN40_INTERNAL_933b7a19_4_k_cu_1a53242e_973114cuda3std3__48in_placeE[1];
.global .align 1 .b8 _ZN40_INTERNAL_933b7a19_4_k_cu_1a53242e_973114cuda3std3__420unreachable_sentinelE[1];
.global .align 1 .b8 _ZN40_INTERNAL_933b7a19_4_k_cu_1a53242e_973114cuda3std3__47nulloptE[1];
.global .align 1 .b8 _ZN40_INTERNAL_933b7a19_4_k_cu_1a53242e_973114cuda3std3__48unexpectE[1];
.global .align 1 .b8 _ZN40_INTERNAL_933b7a19_4_k_cu_1a53242e_973114cuda3std6ranges3__45__cpo4swapE[1];
.global .align 1 .b8 _ZN40_INTERNAL_933b7a19_4_k_cu_1a53242e_973114cuda3std6ranges3__45__cpo9iter_moveE[1];
.global .align 1 .b8 _ZN40_INTERNAL_933b7a19_4_k_cu_1a53242e_973114cuda3std6ranges3__45__cpo5beginE[1];
.global .align 1 .b8 _ZN40_INTERNAL_933b7a19_4_k_cu_1a53242e_973114cuda3std6ranges3__45__cpo3endE[1];
.global .align 1 .b8 _ZN40_INTERNAL_933b7a19_4_k_cu_1a53242e_973114cuda3std6ranges3__45__cpo6cbeginE[1];
.global .align 1 .b8 _ZN40_INTERNAL_933b7a19_4_k_cu_1a53242e_973114cuda3std6ranges3__45__cpo4cendE[1];
.global .align 1 .b8 _ZN40_INTERNAL_933b7a19_4_k_cu_1a53242e_973114cuda3std6ranges3__45__cpo7advanceE[1];
.global .align 1 .b8 _ZN40_INTERNAL_933b7a19_4_k_cu_1a53242e_973114cuda3std6ranges3__45__cpo9iter_swapE[1];
.global .align 1 .b8 _ZN40_INTERNAL_933b7a19_4_k_cu_1a53242e_973114cuda3std6ranges3__45__cpo4nextE[1];
.global .align 1 .b8 _ZN40_INTERNAL_933b7a19_4_k_cu_1a53242e_973114cuda3std6ranges3__45__cpo4prevE[1];
.global .align 1 .b8 _ZN40_INTERNAL_933b7a19_4_k_cu_1a53242e_973114cuda3std6ranges3__45__cpo4dataE[1];
.global .align 1 .b8 _ZN40_INTERNAL_933b7a19_4_k_cu_1a53242e_973114cuda3std6ranges3__45__cpo5cdataE[1];
.global .align 1 .b8 _ZN40_INTERNAL_933b7a19_4_k_cu_1a53242e_973114cuda3std6ranges3__45__cpo4sizeE[1];
.global .align 1 .b8 _ZN40_INTERNAL_933b7a19_4_k_cu_1a53242e_973114cuda3std6ranges3__45__cpo5ssizeE[1];
.global .align 1 .b8 _ZN40_INTERNAL_933b7a19_4_k_cu_1a53242e_973114cuda3std6ranges3__45__cpo8distanceE[1];
.global .align 1 .b8 _ZN40_INTERNAL_933b7a19_4_k_cu_1a53242e_973116thrust24THRUST_300001_SM_1000_NS8cuda_cub3parE[1];
.global .align 1 .b8 _ZN40_INTERNAL_933b7a19_4_k_cu_1a53242e_973116thrust24THRUST_300001_SM_1000_NS8cuda_cub10par_nosyncE[1];
.global .align 1 .b8 _ZN40_INTERNAL_933b7a19_4_k_cu_1a53242e_973116thrust24THRUST_300001_SM_1000_NS6system6detail10sequential3seqE[1];
.global .align 1 .b8 _ZN40_INTERNAL_933b7a19_4_k_cu_1a53242e_973116thrust24THRUST_300001_SM_1000_NS12placeholders2_1E[1];
.global .align 1 .b8 _ZN40_INTERNAL_933b7a19_4_k_cu_1a53242e_973116thrust24THRUST_300001_SM_1000_NS12placeholders2_2E[1];
.global .align 1 .b8 _ZN40_INTERNAL_933b7a19_4_k_cu_1a53242e_973116thrust24THRUST_300001_SM_1000_NS12placeholders2_3E[1];
.global .align 1 .b8 _ZN40_INTERNAL_933b7a19_4_k_cu_1a53242e_973116thrust24THRUST_300001_SM_1000_NS12placeholders2_4E[1];
.global .align 1 .b8 _ZN40_INTERNAL_933b7a19_4_k_cu_1a53242e_973116thrust24THRUST_300001_SM_1000_NS12placeholders2_5E[1];
.global .align 1 .b8 _ZN40_INTERNAL_933b7a19_4_k_cu_1a53242e_973116thrust24THRUST_300001_SM_1000_NS12placeholders2_6E[1];
.global .align 1 .b8 _ZN40_INTERNAL_933b7a19_4_k_cu_1a53242e_973116thrust24THRUST_300001_SM_1000_NS12placeholders2_7E[1];
.global .align 1 .b8 _ZN40_INTERNAL_933b7a19_4_k_cu_1a53242e_973116thrust24THRUST_300001_SM_1000_NS12placeholders2_8E[1];
.global .align 1 .b8 _ZN40_INTERNAL_933b7a19_4_k_cu_1a53242e_973116thrust24THRUST_300001_SM_1000_NS12placeholders2_9E[1];
.global .align 1 .b8 _ZN40_INTERNAL_933b7a19_4_k_cu_1a53242e_973116thrust24THRUST_300001_SM_1000_NS12placeholders3_10E[1];
.global .align 1 .b8 _ZN40_INTERNAL_933b7a19_4_k_cu_1a53242e_973116thrust24THRUST_300001_SM_1000_NS3seqE[1];

.visible .entry _ZN3cub18CUB_300001_SM_10006detail11EmptyKernelIvEEvv()
{


	ret;

}


// ===== COMPILED SASS (sm_100) =====

	.target	sm_100

	.elftype	@"ET_EXEC"


//--------------------- .note.nv.tkinfo           --------------------------
	.section	.note.nv.tkinfo,"",@"SHT_NOTE"
	.sectionflags	@"SHF_NOTE_NV_TKINFO"
	.tkinfo
        /*0018*/ 	.word	0x00000002
        /*0030*/ 	.string	""
        /*0030*/ 	.string	"ptxas"
        /*0030*/ 	.string	"Cuda compilation tools, release 13.0, V13.0.88"
        /*0030*/ 	.string	"Build cuda_13.0.r13.0/compiler.36424714_0"
        /*0030*/ 	.string	"-arch sm_100 -m 64 "



//--------------------- .note.nv.cuinfo           --------------------------
	.section	.note.nv.cuinfo,"",@"SHT_NOTE"
	.sectionflags	@"SHF_NOTE_NV_CUINFO"
        /*0018*/ 	.short	0x0002
        /*001a*/ 	.short	0x0064
        /*001c*/ 	.short	0x0082
	.zero		2


//--------------------- .nv.info                  --------------------------
	.section	.nv.info,"",@"SHT_CUDA_INFO"
	.align	4


	//----- nvinfo : EIATTR_REGCOUNT
	.align		4
        /*0000*/ 	.byte	0x04, 0x2f
        /*0002*/ 	.short	(.L_44 - .L_43)
	.align		4
.L_43:
        /*0004*/ 	.word	index@(_ZN3cub18CUB_300001_SM_10006detail11EmptyKernelIvEEvv)
        /*0008*/ 	.word	0x00000004


	//----- nvinfo : EIATTR_FRAME_SIZE
	.align		4
.L_44:
        /*000c*/ 	.byte	0x04, 0x11
        /*000e*/ 	.short	(.L_46 - .L_45)
	.align		4
.L_45:
        /*0010*/ 	.word	index@(_ZN3cub18CUB_300001_SM_10006detail11EmptyKernelIvEEvv)
        /*0014*/ 	.word	0x00000000


	//----- nvinfo : EIATTR_MIN_STACK_SIZE
	.align		4
.L_46:
        /*0018*/ 	.byte	0x04, 0x12
        /*001a*/ 	.short	(.L_48 - .L_47)
	.align		4
.L_47:
        /*001c*/ 	.word	index@(_ZN3cub18CUB_300001_SM_10006detail11EmptyKernelIvEEvv)
        /*0020*/ 	.word	0x00000000
.L_48:


//--------------------- .nv.compat                --------------------------
	.section	.nv.compat,"",@"SHT_CUDA_COMPAT_INFO"
	.align	4
        /*0000*/ 	.byte	0x02, 0x09, 0x00, 0x00, 0x02, 0x02, 0x01, 0x00, 0x02, 0x05, 0x05, 0x00, 0x03, 0x07, 0x01, 0x01
        /*0010*/ 	.byte	0x02, 0x03, 0x00, 0x00, 0x02, 0x06, 0x01, 0x00, 0x04, 0x0b, 0x08, 0x00, 0x09, 0x00, 0x00, 0x00
        /*0020*/ 	.byte	0x00, 0x00, 0x00, 0x00


//--------------------- .nv.info._ZN3cub18CUB_300001_SM_10006detail11EmptyKernelIvEEvv --------------------------
	.section	.nv.info._ZN3cub18CUB_300001_SM_10006detail11EmptyKernelIvEEvv,"",@"SHT_CUDA_INFO"
	.sectionflags	@""
	.align	4


	//----- nvinfo : EIATTR_CUDA_API_VERSION
	.align		4
        /*0000*/ 	.byte	0x04, 0x37
        /*0002*/ 	.short	(.L_50 - .L_49)
.L_49:
        /*0004*/ 	.word	0x00000082


	//----- nvinfo : EIATTR_SPARSE_MMA_MASK
	.align		4
.L_50:
        /*0008*/ 	.byte	0x03, 0x50
        /*000a*/ 	.short	0x0000


	//----- nvinfo : EIATTR_MAXREG_COUNT
	.align		4
        /*000c*/ 	.byte	0x03, 0x1b
        /*000e*/ 	.short	0x00ff


	//----- nvinfo : EIATTR_MERCURY_ISA_VERSION
	.align		4
        /*0010*/ 	.byte	0x03, 0x5f
        /*0012*/ 	.short	0x0101


	//----- nvinfo : EIATTR_VRC_CTA_INIT_COUNT
	.align		4
        /*0014*/ 	.byte	0x02, 0x4a
	.zero		1
	.zero		1


	//----- nvinfo : EIATTR_EXIT_INSTR_OFFSETS
	.align		4
        /*0018*/ 	.byte	0x04, 0x1c
        /*001a*/ 	.short	(.L_52 - .L_51)


	//   ....[0]....
.L_51:
        /*001c*/ 	.word	0x00000010


	//----- nvinfo : EIATTR_SW_WAR
	.align		4
.L_52:
        /*0020*/ 	.byte	0x04, 0x36
        /*0022*/ 	.short	(.L_54 - .L_53)
.L_53:
        /*0024*/ 	.word	0x00000008
.L_54:


//--------------------- .nv.callgraph             --------------------------
	.section	.nv.callgraph,"",@"SHT_CUDA_CALLGRAPH"
	.align	4
	.sectionentsize	8
	.align		4
        /*0000*/ 	.word	0x00000000
	.align		4
        /*0004*/ 	.word	0xffffffff
	.align		4
        /*0008*/ 	.word	0x00000000
	.align		4
        /*000c*/ 	.word	0xfffffffe
	.align		4
        /*0010*/ 	.word	0x00000000
	.align		4
        /*0014*/ 	.word	0xfffffffd
	.align		4
        /*0018*/ 	.word	0x00000000
	.align		4
        /*001c*/ 	.word	0xfffffffc


//--------------------- .nv.constant4             --------------------------
	.section	.nv.constant4,"a",@progbits
	.align	8
	.align		8
.nv.constant4:
        /*0000*/ 	.dword	_ZN40_INTERNAL_933b7a19_4_k_cu_1a53242e_976734cuda3std3__45__cpo5beginE
	.align		8
        /*0008*/ 	.dword	_ZN40_INTERNAL_933b7a19_4_k_cu_1a53242e_976734cuda3std3__45__cpo3endE
	.align		8
        /*0010*/ 	.dword	_ZN40_INTERNAL_933b7a19_4_k_cu_1a53242e_976734cuda3std3__45__cpo6cbeginE
	.align		8
        /*0018*/ 	.dword	_ZN40_INTERNAL_933b7a19_4_k_cu_1a53242e_976734cuda3std3__45__cpo4cendE
	.align		8
        /*0020*/ 	.dword	_ZN40_INTERNAL_933b7a19_4_k_cu_1a53242e_976734cuda3std3__45__cpo6rbeginE
	.align		8
        /*0028*/ 	.dword	_ZN40_INTERNAL_933b7a19_4_k_cu_1a53242e_976734cuda3std3__45__cpo4rendE
	.align		8
        /*0030*/ 	.dword	_ZN40_INTERNAL_933b7a19_4_k_cu_1a53242e_976734cuda3std3__45__cpo7crbeginE
	.align		8
        /*0038*/ 	.dword	_ZN40_INTERNAL_933b7a19_4_k_cu_1a53242e_976734cuda3std3__45__cpo5crendE
	.align		8
        /*0040*/ 	.dword	_ZN40_INTERNAL_933b7a19_4_k_cu_1a53242e_976734cuda3std3__442_GLOBAL__N__933b7a19_4_k_cu_1a53242e_976736ignoreE
	.align		8
        /*0048*/ 	.dword	_ZN40_INTERNAL_933b7a19_4_k_cu_1a53242e_976734cuda3std3__419piecewise_constructE
	.align		8
        /*0050*/ 	.dword	_ZN40_INTERNAL_933b7a19_4_k_cu_1a53242e_976734cuda3std3__48in_placeE
	.align		8
        /*0058*/ 	.dword	_ZN40_INTERNAL_933b7a19_4_k_cu_1a53242e_976734cuda3std3__420unreachable_sentinelE
	.align		8
        /*0060*/ 	.dword	_ZN40_INTERNAL_933b7a19_4_k_cu_1a53242e_976734cuda3std3__47nulloptE
	.align		8
        /*0068*/ 	.dword	_ZN40_INTERNAL_933b7a19_4_k_cu_1a53242e_976734cuda3std3__48unexpectE
	.align		8
        /*0070*/ 	.dword	_ZN40_INTERNAL_933b7a19_4_k_cu_1a53242e_976734cuda3std6ranges3__45__cpo4swapE
	.align		8
        /*0078*/ 	.dword	_ZN40_INTERNAL_933b7a19_4_k_cu_1a53242e_976734cuda3std6ranges3__45__cpo9iter_moveE
	.align		8
        /*0080*/ 	.dword	_ZN40_INTERNAL_933b7a19_4_k_cu_1a53242e_976734cuda3std6ranges3__45__cpo5beginE
	.align		8
        /*0088*/ 	.dword	_ZN40_INTERNAL_933b7a19_4_k_cu_1a53242e_976734cuda3std6ranges3__45__cpo3endE
	.align		8
        /*0090*/ 	.dword	_ZN40_INTERNAL_933b7a19_4_k_cu_1a53242e_976734cuda3std6ranges3__45__cpo6cbeginE
	.align		8
        /*0098*/ 	.dword	_ZN40_INTERNAL_933b7a19_4_k_cu_1a53242e_976734cuda3std6ranges3__45__cpo4cendE
	.align		8
        /*00a0*/ 	.dword	_ZN40_INTERNAL_933b7a19_4_k_cu_1a53242e_976734cuda3std6ranges3__45__cpo7advanceE
	.align		8
        /*00a8*/ 	.dword	_ZN40_INTERNAL_933b7a19_4_k_cu_1a53242e_976734cuda3std6ranges3__45__cpo9iter_swapE
	.align		8
        /*00b0*/ 	.dword	_ZN40_INTERNAL_933b7a19_4_k_cu_1a53242e_976734cuda3std6ranges3__45__cpo4nextE
	.align		8
        /*00b8*/ 	.dword	_ZN40_INTERNAL_933b7a19_4_k_cu_1a53242e_976734cuda3std6ranges3__45__cpo4prevE
	.align		8
        /*00c0*/ 	.dword	_ZN40_INTERNAL_933b7a19_4_k_cu_1a53242e_976734cuda3std6ranges3__45__cpo4dataE
	.align		8
        /*00c8*/ 	.dword	_ZN40_INTERNAL_933b7a19_4_k_cu_1a53242e_976734cuda3std6ranges3__45__cpo5cdataE
	.align		8
        /*00d0*/ 	.dword	_ZN40_INTERNAL_933b7a19_4_k_cu_1a53242e_976734cuda3std6ranges3__45__cpo4sizeE
	.align		8
        /*00d8*/ 	.dword	_ZN40_INTERNAL_933b7a19_4_k_cu_1a53242e_976734cuda3std6ranges3__45__cpo5ssizeE
	.align		8
        /*00e0*/ 	.dword	_ZN40_INTERNAL_933b7a19_4_k_cu_1a53242e_976734cuda3std6ranges3__45__cpo8distanceE
	.align		8
        /*00e8*/ 	.dword	_ZN40_INTERNAL_933b7a19_4_k_cu_1a53242e_976736thrust24THRUST_300001_SM_1000_NS8cuda_cub3parE
	.align		8
        /*00f0*/ 	.dword	_ZN40_INTERNAL_933b7a19_4_k_cu_1a53242e_976736thrust24THRUST_300001_SM_1000_NS8cuda_cub10par_nosyncE
	.align		8
        /*00f8*/ 	.dword	_ZN40_INTERNAL_933b7a19_4_k_cu_1a53242e_976736thrust24THRUST_300001_SM_1000_NS6system6detail10sequential3seqE
	.align		8
        /*0100*/ 	.dword	_ZN40_INTERNAL_933b7a19_4_k_cu_1a53242e_976736thrust24THRUST_300001_SM_1000_NS12placeholders2_1E
	.align		8
        /*0108*/ 	.dword	_ZN40_INTERNAL_933b7a19_4_k_cu_1a53242e_976736thrust24THRUST_300001_SM_1000_NS12placeholders2_2E
	.align		8
        /*0110*/ 	.dword	_ZN40_INTERNAL_933b7a19_4_k_cu_1a53242e_976736thrust24THRUST_300001_SM_1000_NS12placeholders2_3E
	.align		8
        /*0118*/ 	.dword	_ZN40_INTERNAL_933b7a19_4_k_cu_1a53242e_976736thrust24THRUST_300001_SM_1000_NS12placeholders2_4E
	.align		8
        /*0120*/ 	.dword	_ZN40_INTERNAL_933b7a19_4_k_cu_1a53242e_976736thrust24THRUST_300001_SM_1000_NS12placeholders2_5E
	.align		8
        /*0128*/ 	.dword	_ZN40_INTERNAL_933b7a19_4_k_cu_1a53242e_976736thrust24THRUST_300001_SM_1000_NS12placeholders2_6E
	.align		8
        /*0130*/ 	.dword	_ZN40_INTERNAL_933b7a19_4_k_cu_1a53242e_976736thrust24THRUST_300001_SM_1000_NS12placeholders2_7E
	.align		8
        /*0138*/ 	.dword	_ZN40_INTERNAL_933b7a19_4_k_cu_1a53242e_976736thrust24THRUST_300001_SM_1000_NS12placeholders2_8E
	.align		8
        /*0140*/ 	.dword	_ZN40_INTERNAL_933b7a19_4_k_cu_1a53242e_976736thrust24THRUST_300001_SM_1000_NS12placeholders2_9E
	.align		8
        /*0148*/ 	.dword	_ZN40_INTERNAL_933b7a19_4_k_cu_1a53242e_976736thrust24THRUST_300001_SM_1000_NS12placeholders3_10E
	.align		8
        /*0150*/ 	.dword	_ZN40_INTERNAL_933b7a19_4_k_cu_1a53242e_976736thrust24THRUST_300001_SM_1000_NS3seqE


//--------------------- .text._ZN3cub18CUB_300001_SM_10006detail11EmptyKernelIvEEvv --------------------------
	.section	.text._ZN3cub18CUB_300001_SM_10006detail11EmptyKernelIvEEvv,"ax",@progbits
	.align	128
        .global         _ZN3cub18CUB_300001_SM_10006detail11EmptyKernelIvEEvv
        .type           _ZN3cub18CUB_300001_SM_10006detail11EmptyKernelIvEEvv,@function
        .size           _ZN3cub18CUB_300001_SM_10006detail11EmptyKernelIvEEvv,(.L_x_1 - _ZN3cub18CUB_300001_SM_10006detail11EmptyKernelIvEEvv)
        .other          _ZN3cub18CUB_300001_SM_10006detail11EmptyKernelIvEEvv,@"STO_CUDA_ENTRY STV_DEFAULT"
_ZN3cub18CUB_300001_SM_10006detail11EmptyKernelIvEEvv:
.text._ZN3cub18CUB_300001_SM_10006detail11EmptyKernelIvEEvv:
[----:B------:R-:W-:Y:S01]  /*0000*/  LDC R1, c[0x0][0x37c] ;  /* 0x0000df00ff017b82 */ /* 0x000fe20000000800 */
[----:B------:R-:W-:Y:S05]  /*0010*/  EXIT ;  /* 0x000000000000794d */ /* 0x000fea0003800000 */
.L_x_0:
[----:B------:R-:W-:-:S00]  /*0020*/  BRA `(.L_x_0) ;  /* 0xfffffffc00fc7947 */ /* 0x000fc0000383ffff */
[----:B------:R-:W-:-:S00]  /*0030*/  NOP ;  /* 0x0000000000007918 */ /* 0x000fc00000000000 */
        /* <DEDUP_REMOVED lines=12> */
.L_x_1:


//--------------------- .nv.shared.reserved.0     --------------------------
	.section	.nv.shared.reserved.0,"aw",@nobits
	.weak		__nv_reservedSMEM_offset_0_alias
	.size		__nv_reservedSMEM_offset_0_alias, 0, 64
	.other		__nv_reservedSMEM_offset_0_alias,@"STO_CUDA_RESERVED_SHARED STV_DEFAULT"
__nv_reservedSMEM_offset_0_alias:
	.zero		0
	.zero		64


//--------------------- .nv.global                --------------------------
	.section	.nv.global,"aw",@nobits
.nv.global:
	.type		_ZN40_INTERNAL_933b7a19_4_k_cu_1a53242e_976736thrust24THRUST_300001_SM_1000_NS3seqE,@object
	.size		_ZN40_INTERNAL_933b7a19_4_k_cu_1a53242e_976736thrust24THRUST_300001_SM_1000_NS3seqE,(_ZN40_INTERNAL_933b7a19_4_k_cu_1a53242e_976734cuda3std3__48in_placeE - _ZN40_INTERNAL_933b7a19_4_k_cu_1a53242e_976736thrust24THRUST_300001_SM_1000_NS3seqE)
_ZN40_INTERNAL_933b7a19_4_k_cu_1a53242e_976736thrust24THRUST_300001_SM_1000_NS3seqE:
	.zero		1
	.type		_ZN40_INTERNAL_933b7a19_4_k_cu_1a53242e_976734cuda3std3__48in_placeE,@object
	.size		_ZN40_INTERNAL_933b7a19_4_k_cu_1a53242e_976734cuda3std3__48in_placeE,(_ZN40_INTERNAL_933b7a19_4_k_cu_1a53242e_976734cuda3std6ranges3__45__cpo4sizeE - _ZN40_INTERNAL_933b7a19_4_k_cu_1a53242e_976734cuda3std3__48in_placeE)
_ZN40_INTERNAL_933b7a19_4_k_cu_1a53242e_976734cuda3std3__48in_placeE:
	.zero		1
	.type		_ZN40_INTERNAL_933b7a19_4_k_cu_1a53242e_976734cuda3std6ranges3__45__cpo4sizeE,@object
	.size		_ZN40_INTERNAL_933b7a19_4_k_cu_1a53242e_976734cuda3std6ranges3__45__cpo4sizeE,(_ZN40_INTERNAL_933b7a19_4_k_cu_1a53242e_976736thrust24THRUST_300001_SM_1000_NS12placeholders2_3E - _ZN40_INTERNAL_933b7a19_4_k_cu_1a53242e_976734cuda3std6ranges3__45__cpo4sizeE)
_ZN40_INTERNAL_933b7a19_4_k_cu_1a53242e_976734cuda3std6ranges3__45__cpo4sizeE:
	.zero		1
	.type		_ZN40_INTERNAL_933b7a19_4_k_cu_1a53242e_976736thrust24THRUST_300001_SM_1000_NS12placeholders2_3E,@object
	.size		_ZN40_INTERNAL_933b7a19_4_k_cu_1a53242e_976736thrust24THRUST_300001_SM_1000_NS12placeholders2_3E,(_ZN40_INTERNAL_933b7a19_4_k_cu_1a53242e_976734cuda3std3__45__cpo6cbeginE - _ZN40_INTERNAL_933b7a19_4_k_cu_1a53242e_976736thrust24THRUST_300001_SM_1000_NS12placeholders2_3E)
_ZN40_INTERNAL_933b7a19_4_k_cu_1a53242e_976736thrust24THRUST_300001_SM_1000_NS12placeholders2_3E:
	.zero		1
	.type		_ZN40_INTERNAL_933b7a19_4_k_cu_1a53242e_976734cuda3std3__45__cpo6cbeginE,@object
	.size		_ZN40_INTERNAL_933b7a19_4_k_cu_1a53242e_976734cuda3std3__45__cpo6cbeginE,(_ZN40_INTERNAL_933b7a19_4_k_cu_1a53242e_976734cuda3std6ranges3__45__cpo6cbeginE - _ZN40_INTERNAL_933b7a19_4_k_cu_1a53242e_976734cuda3std3__45__cpo6cbeginE)
_ZN40_INTERNAL_933b7a19_4_k_cu_1a53242e_976734cuda3std3__45__cpo6cbeginE:
	.zero		1
	.type		_ZN40_INTERNAL_933b7a19_4_k_cu_1a53242e_976734cuda3std6ranges3__45__cpo6cbeginE,@object
	.size		_ZN40_INTERNAL_933b7a19_4_k_cu_1a53242e_976734cuda3std6ranges3__45__cpo6cbeginE,(_ZN40_INTERNAL_933b7a19_4_k_cu_1a53242e_976736thrust24THRUST_300001_SM_1000_NS12placeholders2_7E - _ZN40_INTERNAL_933b7a19_4_k_cu_1a53242e_976734cuda3std6ranges3__45__cpo6cbeginE)
_ZN40_INTERNAL_933b7a19_4_k_cu_1a53242e_976734cuda3std6ranges3__45__cpo6cbeginE:
	.zero		1
	.type		_ZN40_INTERNAL_933b7a19_4_k_cu_1a53242e_976736thrust24THRUST_300001_SM_1000_NS12placeholders2_7E,@object
	.size		_ZN40_INTERNAL_933b7a19_4_k_cu_1a53242e_976736thrust24THRUST_300001_SM_1000_NS12placeholders2_7E,(_ZN40_INTERNAL_933b7a19_4_k_cu_1a53242e_976734cuda3std3__45__cpo7crbeginE - _ZN40_INTERNAL_933b7a19_4_k_cu_1a53242e_976736thrust24THRUST_300001_SM_1000_NS12placeholders2_7E)
_ZN40_INTERNAL_933b7a19_4_k_cu_1a53242e_976736thrust24THRUST_300001_SM_1000_NS12placeholders2_7E:
	.zero		1
	.type		_ZN40_INTERNAL_933b7a19_4_k_cu_1a53242e_976734cuda3std3__45__cpo7crbeginE,@object
	.size		_ZN40_INTERNAL_933b7a19_4_k_cu_1a53242e_976734cuda3std3__45__cpo7crbeginE,(_ZN40_INTERNAL_933b7a19_4_k_cu_1a53242e_976734cuda3std6ranges3__45__cpo4nextE - _ZN40_INTERNAL_933b7a19_4_k_cu_1a53242e_976734cuda3std3__45__cpo7crbeginE)
_ZN40_INTERNAL_933b7a19_4_k_cu_1a53242e_976734cuda3std3__45__cpo7crbeginE:
	.zero		1
	.type		_ZN40_INTERNAL_933b7a19_4_k_cu_1a53242e_976734cuda3std6ranges3__45__cpo4nextE,@object
	.size		_ZN40_INTERNAL_933b7a19_4_k_cu_1a53242e_976734cuda3std6ranges3__45__cpo4nextE,(_ZN40_INTERNAL_933b7a19_4_k_cu_1a53242e_976734cuda3std6ranges3__45__cpo4swapE - _ZN40_INTERNAL_933b7a19_4_k_cu_1a53242e_976734cuda3std6ranges3__45__cpo4nextE)
_ZN40_INTERNAL_933b7a19_4_k_cu_1a53242e_976734cuda3std6ranges3__45__cpo4nextE:
	.zero		1
	.type		_ZN40_INTERNAL_933b7a19_4_k_cu_1a53242e_976734cuda3std6ranges3__45__cpo4swapE,@object
	.size		_ZN40_INTERNAL_933b7a19_4_k_cu_1a53242e_976734cuda3std6ranges3__45__cpo4swapE,(_ZN40_INTERNAL_933b7a19_4_k_cu_1a53242e_976736thrust24THRUST_300001_SM_1000_NS8cuda_cub10par_nosyncE - _ZN40_INTERNAL_933b7a19_4_k_cu_1a53242e_976734cuda3std6ranges3__45__cpo4swapE)
_ZN40_INTERNAL_933b7a19_4_k_cu_1a53242e_976734cuda3std6ranges3__45__cpo4swapE:
	.zero		1
	.type		_ZN40_INTERNAL_933b7a19_4_k_cu_1a53242e_976736thrust24THRUST_300001_SM_1000_NS8cuda_cub10par_nosyncE,@object
	.size		_ZN40_INTERNAL_933b7a19_4_k_cu_1a53242e_976736thrust24THRUST_300001_SM_1000_NS8cuda_cub10par_nosyncE,(_ZN40_INTERNAL_933b7a19_4_k_cu_1a53242e_976736thrust24THRUST_300001_SM_1000_NS12placeholders2_9E - _ZN40_INTERNAL_933b7a19_4_k_cu_1a53242e_976736thrust24THRUST_300001_SM_1000_NS8cuda_cub10par_nosyncE)
_ZN40_INTERNAL_933b7a19_4_k_cu_1a53242e_976736thrust24THRUST_300001_SM_1000_NS8cuda_cub10par_nosyncE:
	.zero		1
	.type		_ZN40_INTERNAL_933b7a19_4_k_cu_1a53242e_976736thrust24THRUST_300001_SM_1000_NS12placeholders2_9E,@object
	.size		_ZN40_INTERNAL_933b7a19_4_k_cu_1a53242e_976736thrust24THRUST_300001_SM_1000_NS12placeholders2_9E,(_ZN40_INTERNAL_933b7a19_4_k_cu_1a53242e_976734cuda3std3__442_GLOBAL__N__933b7a19_4_k_cu_1a53242e_976736ignoreE - _ZN40_INTERNAL_933b7a19_4_k_cu_1a53242e_976736thrust24THRUST_300001_SM_1000_NS12placeholders2_9E)
_ZN40_INTERNAL_933b7a19_4_k_cu_1a53242e_976736thrust24THRUST_300001_SM_1000_NS12placeholders2_9E:
	.zero		1
	.type		_ZN40_INTERNAL_933b7a19_4_k_cu_1a53242e_976734cuda3std3__442_GLOBAL__N__933b7a19_4_k_cu_1a53242e_976736ignoreE,@object
	.size		_ZN40_INTERNAL_933b7a19_4_k_cu_1a53242e_976734cuda3std3__442_GLOBAL__N__933b7a19_4_k_cu_1a53242e_976736ignoreE,(_ZN40_INTERNAL_933b7a19_4_k_cu_1a53242e_976734cuda3std6ranges3__45__cpo4dataE - _ZN40_INTERNAL_933b7a19_4_k_cu_1a53242e_976734cuda3std3__442_GLOBAL__N__933b7a19_4_k_cu_1a53242e_976736ignoreE)
_ZN40_INTERNAL_933b7a19_4_k_cu_1a53242e_976734cuda3std3__442_GLOBAL__N__933b7a19_4_k_cu_1a53242e_976736ignoreE:
	.zero		1
	.type		_ZN40_INTERNAL_933b7a19_4_k_cu_1a53242e_976734cuda3std6ranges3__45__cpo4dataE,@object
	.size		_ZN40_INTERNAL_933b7a19_4_k_cu_1a53242e_976734cuda3std6ranges3__45__cpo4dataE,(_ZN40_INTERNAL_933b7a19_4_k_cu_1a53242e_976736thrust24THRUST_300001_SM_1000_NS12placeholders2_1E - _ZN40_INTERNAL_933b7a19_4_k_cu_1a53242e_976734cuda3std6ranges3__45__cpo4dataE)
_ZN40_INTERNAL_933b7a19_4_k_cu_1a53242e_976734cuda3std6ranges3__45__cpo4dataE:
	.zero		1
	.type		_ZN40_INTERNAL_933b7a19_4_k_cu_1a53242e_976736thrust24THRUST_300001_SM_1000_NS12placeholders2_1E,@object
	.size		_ZN40_INTERNAL_933b7a19_4_k_cu_1a53242e_976736thrust24THRUST_300001_SM_1000_NS12placeholders2_1E,(_ZN40_INTERNAL_933b7a19_4_k_cu_1a53242e_976734cuda3std3__45__cpo5beginE - _ZN40_INTERNAL_933b7a19_4_k_cu_1a53242e_976736thrust24THRUST_300001_SM_1000_NS12placeholders2_1E)
_ZN40_INTERNAL_933b7a19_4_k_cu_1a53242e_976736thrust24THRUST_300001_SM_1000_NS12placeholders2_1E:
	.zero		1
	.type		_ZN40_INTERNAL_933b7a19_4_k_cu_1a53242e_976734cuda3std3__45__cpo5beginE,@object
	.size		_ZN40_INTERNAL_933b7a19_4_k_cu_1a53242e_976734cuda3std3__45__cpo5beginE,(_ZN40_INTERNAL_933b7a19_4_k_cu_1a53242e_976734cuda3std6ranges3__45__cpo5beginE - _ZN40_INTERNAL_933b7a19_4_k_cu_1a53242e_976734cuda3std3__45__cpo5beginE)
_ZN40_INTERNAL_933b7a19_4_k_cu_1a53242e_976734cuda3std3__45__cpo5beginE:
	.zero		1
	.type		_ZN40_INTERNAL_933b7a19_4_k_cu_1a53242e_976734cuda3std6ranges3__45__cpo5beginE,@object
	.size		_ZN40_INTERNAL_933b7a19_4_k_cu_1a53242e_976734cuda3std6ranges3__45__cpo5beginE,(_ZN40_INTERNAL_933b7a19_4_k_cu_1a53242e_976736thrust24THRUST_300001_SM_1000_NS12placeholders2_5E - _ZN40_INTERNAL_933b7a19_4_k_cu_1a53242e_976734cuda3std6ranges3__45__cpo5beginE)
_ZN40_INTERNAL_933b7a19_4_k_cu_1a53242e_976734cuda3std6ranges3__45__cpo5beginE:
	.zero		1
	.type		_ZN40_INTERNAL_933b7a19_4_k_cu_1a53242e_976736thrust24THRUST_300001_SM_1000_NS12placeholders2_5E,@object
	.size		_ZN40_INTERNAL_933b7a19_4_k_cu_1a53242e_976736thrust24THRUST_300001_SM_1000_NS12placeholders2_5E,(_ZN40_INTERNAL_933b7a19_4_k_cu_1a53242e_976734cuda3std3__45__cpo6rbeginE - _ZN40_INTERNAL_933b7a19_4_k_cu_1a53242e_976736thrust24THRUST_300001_SM_1000_NS12placeholders2_5E)
_ZN40_INTERNAL_933b7a19_4_k_cu_1a53242e_976736thrust24THRUST_300001_SM_1000_NS12placeholders2_5E:
	.zero		1
	.type		_ZN40_INTERNAL_933b7a19_4_k_cu_1a53242e_976734cuda3std3__45__cpo6rbeginE,@object
	.size		_ZN40_INTERNAL_933b7a19_4_k_cu_1a53242e_976734cuda3std3__45__cpo6rbeginE,(_ZN40_INTERNAL_933b7a19_4_k_cu_1a53242e_976734cuda3std6ranges3__45__cpo7advanceE - _ZN40_INTERNAL_933b7a19_4_k_cu_1a53242e_976734cuda3std3__45__cpo6rbeginE)
_ZN40_INTERNAL_933b7a19_4_k_cu_1a53242e_976734cuda3std3__45__cpo6rbeginE:
	.zero		1
	.type		_ZN40_INTERNAL_933b7a19_4_k_cu_1a53242e_976734cuda3std6ranges3__45__cpo7advanceE,@object
	.size		_ZN40_INTERNAL_933b7a19_4_k_cu_1a53242e_976734cuda3std6ranges3__45__cpo7advanceE,(_ZN40_INTERNAL_933b7a19_4_k_cu_1a53242e_976734cuda3std3__47nulloptE - _ZN40_INTERNAL_933b7a19_4_k_cu_1a53242e_976734cuda3std6ranges3__45__cpo7advanceE)
_ZN40_INTERNAL_933b7a19_4_k_cu_1a53242e_976734cuda3std6ranges3__45__cpo7advanceE:
	.zero		1
	.type		_ZN40_INTERNAL_933b7a19_4_k_cu_1a53242e_976734cuda3std3__47nulloptE,@object
	.size		_ZN40_INTERNAL_933b7a19_4_k_cu_1a53242e_976734cuda3std3__47nulloptE,(_ZN40_INTERNAL_933b7a19_4_k_cu_1a53242e_976734cuda3std6ranges3__45__cpo8distanceE - _ZN40_INTERNAL_933b7a19_4_k_cu_1a53242e_976734cuda3std3__47nulloptE)
_ZN40_INTERNAL_933b7a19_4_k_cu_1a53242e_976734cuda3std3__47nulloptE:
	.zero		1
	.type		_ZN40_INTERNAL_933b7a19_4_k_cu_1a53242e_976734cuda3std6ranges3__45__cpo8distanceE,@object
	.size		_ZN40_INTERNAL_933b7a19_4_k_cu_1a53242e_976734cuda3std6ranges3__45__cpo8distanceE,(_ZN40_INTERNAL_933b7a19_4_k_cu_1a53242e_976736thrust24THRUST_300001_SM_1000_NS12placeholders3_10E - _ZN40_INTERNAL_933b7a19_4_k_cu_1a53242e_976734cuda3std6ranges3__45__cpo8distanceE)
_ZN40_INTERNAL_933b7a19_4_k_cu_1a53242e_976734cuda3std6ranges3__45__cpo8distanceE:
	.zero		1
	.type		_ZN40_INTERNAL_933b7a19_4_k_cu_1a53242e_976736thrust24THRUST_300001_SM_1000_NS12placeholders3_10E,@object
	.size		_ZN40_INTERNAL_933b7a19_4_k_cu_1a53242e_976736thrust24THRUST_300001_SM_1000_NS12placeholders3_10E,(_ZN40_INTERNAL_933b7a19_4_k_cu_1a53242e_976734cuda3std3__419piecewise_constructE - _ZN40_INTERNAL_933b7a19_4_k_cu_1a53242e_976736thrust24THRUST_300001_SM_1000_NS12placeholders3_10E)
_ZN40_INTERNAL_933b7a19_4_k_cu_1a53242e_976736thrust24THRUST_300001_SM_1000_NS12placeholders3_10E:
	.zero		1
	.type		_ZN40_INTERNAL_933b7a19_4_k_cu_1a53242e_976734cuda3std3__419piecewise_constructE,@object
	.size		_ZN40_INTERNAL_933b7a19_4_k_cu_1a53242e_976734cuda3std3__419piecewise_constructE,(_ZN40_INTERNAL_933b7a19_4_k_cu_1a53242e_976734cuda3std6ranges3__45__cpo5cdataE - _ZN40_INTERNAL_933b7a19_4_k_cu_1a53242e_976734cuda3std3__419piecewise_constructE)
_ZN40_INTERNAL_933b7a19_4_k_cu_1a53242e_976734cuda3std3__419piecewise_constructE:
	.zero		1
	.type		_ZN40_INTERNAL_933b7a19_4_k_cu_1a53242e_976734cuda3std6ranges3__45__cpo5cdataE,@object
	.size		_ZN40_INTERNAL_933b7a19_4_k_cu_1a53242e_976734cuda3std6ranges3__45__cpo5cdataE,(_ZN40_INTERNAL_933b7a19_4_k_cu_1a53242e_976736thrust24THRUST_300001_SM_1000_NS12placeholders2_2E - _ZN40_INTERNAL_933b7a19_4_k_cu_1a53242e_976734cuda3std6ranges3__45__cpo5cdataE)
_ZN40_INTERNAL_933b7a19_4_k_cu_1a53242e_976734cuda3std6ranges3__45__cpo5cdataE:
	.zero		1
	.type		_ZN40_INTERNAL_933b7a19_4_k_cu_1a53242e_976736thrust24THRUST_300001_SM_1000_NS12placeholders2_2E,@object
	.size		_ZN40_INTERNAL_933b7a19_4_k_cu_1a53242e_976736thrust24THRUST_300001_SM_1000_NS12placeholders2_2E,(_ZN40_INTERNAL_933b7a19_4_k_cu_1a53242e_976734cuda3std3__45__cpo3endE - _ZN40_INTERNAL_933b7a19_4_k_cu_1a53242e_976736thrust24THRUST_300001_SM_1000_NS12placeholders2_2E)
_ZN40_INTERNAL_933b7a19_4_k_cu_1a53242e_976736thrust24THRUST_300001_SM_1000_NS12placeholders2_2E:
	.zero		1
	.type		_ZN40_INTERNAL_933b7a19_4_k_cu_1a53242e_976734cuda3std3__45__cpo3endE,@object
	.size		_ZN40_INTERNAL_933b7a19_4_k_cu_1a53242e_976734cuda3std3__45__cpo3endE,(_ZN40_INTERNAL_933b7a19_4_k_cu_1a53242e_976734cuda3std6ranges3__45__cpo3endE - _ZN40_INTERNAL_933b7a19_4_k_cu_1a53242e_976734cuda3std3__45__cpo3endE)
_ZN40_INTERNAL_933b7a19_4_k_cu_1a53242e_976734cuda3std3__45__cpo3endE:
	.zero		1
	.type		_ZN40_INTERNAL_933b7a19_4_k_cu_1a53242e_976734cuda3std6ranges3__45__cpo3endE,@object
	.size		_ZN40_INTERNAL_933b7a19_4_k_cu_1a53242e_976734cuda3std6ranges3__45__cpo3endE,(_ZN40_INTERNAL_933b7a19_4_k_cu_1a53242e_976736thrust24THRUST_300001_SM_1000_NS12placeholders2_6E - _ZN40_INTERNAL_933b7a19_4_k_cu_1a53242e_976734cuda3std6ranges3__45__cpo3endE)
_ZN40_INTERNAL_933b7a19_4_k_cu_1a53242e_976734cuda3std6ranges3__45__cpo3endE:
	.zero		1
	.type		_ZN40_INTERNAL_933b7a19_4_k_cu_1a53242e_976736thrust24THRUST_300001_SM_1000_NS12placeholders2_6E,@object
	.size		_ZN40_INTERNAL_933b7a19_4_k_cu_1a53242e_976736thrust24THRUST_300001_SM_1000_NS12placeholders2_6E,(_ZN40_INTERNAL_933b7a19_4_k_cu_1a53242e_976734cuda3std3__45__cpo4rendE - _ZN40_INTERNAL_933b7a19_4_k_cu_1a53242e_976736thrust24THRUST_300001_SM_1000_NS12placeholders2_6E)
_ZN40_INTERNAL_933b7a19_4_k_cu_1a53242e_976736thrust24THRUST_300001_SM_1000_NS12placeholders2_6E:
	.zero		1
	.type		_ZN40_INTERNAL_933b7a19_4_k_cu_1a53242e_976734cuda3std3__45__cpo4rendE,@object
	.size		_ZN40_INTERNAL_933b7a19_4_k_cu_1a53242e_976734cuda3std3__45__cpo4rendE,(_ZN40_INTERNAL_933b7a19_4_k_cu_1a53242e_976734cuda3std6ranges3__45__cpo9iter_swapE - _ZN40_INTERNAL_933b7a19_4_k_cu_1a53242e_976734cuda3std3__45__cpo4rendE)
_ZN40_INTERNAL_933b7a19_4_k_cu_1a53242e_976734cuda3std3__45__cpo4rendE:
	.zero		1
	.type		_ZN40_INTERNAL_933b7a19_4_k_cu_1a53242e_976734cuda3std6ranges3__45__cpo9iter_swapE,@object
	.size		_ZN40_INTERNAL_933b7a19_4_k_cu_1a53242e_976734cuda3std6ranges3__45__cpo9iter_swapE,(_ZN40_INTERNAL_933b7a19_4_k_cu_1a53242e_976734cuda3std3__48unexpectE - _ZN40_INTERNAL_933b7a19_4_k_cu_1a53242e_976734cuda3std6ranges3__45__cpo9iter_swapE)
_ZN40_INTERNAL_933b7a19_4_k_cu_1a53242e_976734cuda3std6ranges3__45__cpo9iter_swapE:
	.zero		1
	.type		_ZN40_INTERNAL_933b7a19_4_k_cu_1a53242e_976734cuda3std3__48unexpectE,@object
	.size		_ZN40_INTERNAL_933b7a19_4_k_cu_1a53242e_976734cuda3std3__48unexpectE,(_ZN40_INTERNAL_933b7a19_4_k_cu_1a53242e_976736thrust24THRUST_300001_SM_1000_NS8cuda_cub3parE - _ZN40_INTERNAL_933b7a19_4_k_cu_1a53242e_976734cuda3std3__48unexpectE)
_ZN40_INTERNAL_933b7a19_4_k_cu_1a53242e_976734cuda3std3__48unexpectE:
	.zero		1
	.type		_ZN40_INTERNAL_933b7a19_4_k_cu_1a53242e_976736thrust24THRUST_300001_SM_1000_NS8cuda_cub3parE,@object
	.size		_ZN40_INTERNAL_933b7a19_4_k_cu_1a53242e_976736thrust24THRUST_300001_SM_1000_NS8cuda_cub3parE,(_ZN40_INTERNAL_933b7a19_4_k_cu_1a53242e_976736thrust24THRUST_300001_SM_1000_NS12placeholders2_4E - _ZN40_INTERNAL_933b7a19_4_k_cu_1a53242e_976736thrust24THRUST_300001_SM_1000_NS8cuda_cub3parE)
_ZN40_INTERNAL_933b7a19_4_k_cu_1a53242e_976736thrust24THRUST_300001_SM_1000_NS8cuda_cub3parE:
	.zero		1
	.type		_ZN40_INTERNAL_933b7a19_4_k_cu_1a53242e_976736thrust24THRUST_300001_SM_1000_NS12placeholders2_4E,@object
	.size		_ZN40_INTERNAL_933b7a19_4_k_cu_1a53242e_976736thrust24THRUST_300001_SM_1000_NS12placeholders2_4E,(_ZN40_INTERNAL_933b7a19_4_k_cu_1a53242e_976734cuda3std3__45__cpo4cendE - _ZN40_INTERNAL_933b7a19_4_k_cu_1a53242e_976736thrust24THRUST_300001_SM_1000_NS12placeholders2_4E)
_ZN40_INTERNAL_933b7a19_4_k_cu_1a53242e_976736thrust24THRUST_300001_SM_1000_NS12placeholders2_4E:
	.zero		1
	.type		_ZN40_INTERNAL_933b7a19_4_k_cu_1a53242e_976734cuda3std3__45__cpo4cendE,@object
	.size		_ZN40_INTERNAL_933b7a19_4_k_cu_1a53242e_976734cuda3std3__45__cpo4cendE,(_ZN40_INTERNAL_933b7a19_4_k_cu_1a53242e_976734cuda3std6ranges3__45__cpo4cendE - _ZN40_INTERNAL_933b7a19_4_k_cu_1a53242e_976734cuda3std3__45__cpo4cendE)
_ZN40_INTERNAL_933b7a19_4_k_cu_1a53242e_976734cuda3std3__45__cpo4cendE:
	.zero		1
	.type		_ZN40_INTERNAL_933b7a19_4_k_cu_1a53242e_976734cuda3std6ranges3__45__cpo4cendE,@object
	.size		_ZN40_INTERNAL_933b7a19_4_k_cu_1a53242e_976734cuda3std6ranges3__45__cpo4cendE,(_ZN40_INTERNAL_933b7a19_4_k_cu_1a53242e_976734cuda3std3__420unreachable_sentinelE - _ZN40_INTERNAL_933b7a19_4_k_cu_1a53242e_976734cuda3std6ranges3__45__cpo4cendE)
_ZN40_INTERNAL_933b7a19_4_k_cu_1a53242e_976734cuda3std6ranges3__45__cpo4cendE:
	.zero		1
	.type		_ZN40_INTERNAL_933b7a19_4_k_cu_1a53242e_976734cuda3std3__420unreachable_sentinelE,@object
	.size		_ZN40_INTERNAL_933b7a19_4_k_cu_1a53242e_976734cuda3std3__420unreachable_sentinelE,(_ZN40_INTERNAL_933b7a19_4_k_cu_1a53242e_976734cuda3std6ranges3__45__cpo5ssizeE - _ZN40_INTERNAL_933b7a19_4_k_cu_1a53242e_976734cuda3std3__420unreachable_sentinelE)
_ZN40_INTERNAL_933b7a19_4_k_cu_1a53242e_976734cuda3std3__420unreachable_sentinelE:
	.zero		1
	.type		_ZN40_INTERNAL_933b7a19_4_k_cu_1a53242e_976734cuda3std6ranges3__45__cpo5ssizeE,@object
	.size		_ZN40_INTERNAL_933b7a19_4_k_cu_1a53242e_976734cuda3std6ranges3__45__cpo5ssizeE,(_ZN40_INTERNAL_933b7a19_4_k_cu_1a53242e_976736thrust24THRUST_300001_SM_1000_NS12placeholders2_8E - _ZN40_INTERNAL_933b7a19_4_k_cu_1a53242e_976734cuda3std6ranges3__45__cpo5ssizeE)
_ZN40_INTERNAL_933b7a19_4_k_cu_1a53242e_976734cuda3std6ranges3__45__cpo5ssizeE:
	.zero		1
	.type		_ZN40_INTERNAL_933b7a19_4_k_cu_1a53242e_976736thrust24THRUST_300001_SM_1000_NS12placeholders2_8E,@object
	.size		_ZN40_INTERNAL_933b7a19_4_k_cu_1a53242e_976736thrust24THRUST_300001_SM_1000_NS12placeholders2_8E,(_ZN40_INTERNAL_933b7a19_4_k_cu_1a53242e_976734cuda3std3__45__cpo5crendE - _ZN40_INTERNAL_933b7a19_4_k_cu_1a53242e_976736thrust24THRUST_300001_SM_1000_NS12placeholders2_8E)
_ZN40_INTERNAL_933b7a19_4_k_cu_1a53242e_976736thrust24THRUST_300001_SM_1000_NS12placeholders2_8E:
	.zero		1
	.type		_ZN40_INTERNAL_933b7a19_4_k_cu_1a53242e_976734cuda3std3__45__cpo5crendE,@object
	.size		_ZN40_INTERNAL_933b7a19_4_k_cu_1a53242e_976734cuda3std3__45__cpo5crendE,(_ZN40_INTERNAL_933b7a19_4_k_cu_1a53242e_976734cuda3std6ranges3__45__cpo4prevE - _ZN40_INTERNAL_933b7a19_4_k_cu_1a53242e_976734cuda3std3__45__cpo5crendE)
_ZN40_INTERNAL_933b7a19_4_k_cu_1a53242e_976734cuda3std3__45__cpo5crendE:
	.zero		1
	.type		_ZN40_INTERNAL_933b7a19_4_k_cu_1a53242e_976734cuda3std6ranges3__45__cpo4prevE,@object
	.size		_ZN40_INTERNAL_933b7a19_4_k_cu_1a53242e_976734cuda3std6ranges3__45__cpo4prevE,(_ZN40_INTERNAL_933b7a19_4_k_cu_1a53242e_976734cuda3std6ranges3__45__cpo9iter_moveE - _ZN40_INTERNAL_933b7a19_4_k_cu_1a53242e_976734cuda3std6ranges3__45__cpo4prevE)
_ZN40_INTERNAL_933b7a19_4_k_cu_1a53242e_976734cuda3std6ranges3__45__cpo4prevE:
	.zero		1
	.type		_ZN40_INTERNAL_933b7a19_4_k_cu_1a53242e_976734cuda3std6ranges3__45__cpo9iter_moveE,@object
	.size		_ZN40_INTERNAL_933b7a19_4_k_cu_1a53242e_976734cuda3std6ranges3__45__cpo9iter_moveE,(_ZN40_INTERNAL_933b7a19_4_k_cu_1a53242e_976736thrust24THRUST_300001_SM_1000_NS6system6detail10sequential3seqE - _ZN40_INTERNAL_933b7a19_4_k_cu_1a53242e_976734cuda3std6ranges3__45__cpo9iter_moveE)
_ZN40_INTERNAL_933b7a19_4_k_cu_1a53242e_976734cuda3std6ranges3__45__cpo9iter_moveE:
	.zero		1
	.type		_ZN40_INTERNAL_933b7a19_4_k_cu_1a53242e_976736thrust24THRUST_300001_SM_1000_NS6system6detail10sequential3seqE,@object
	.size		_ZN40_INTERNAL_933b7a19_4_k_cu_1a53242e_976736thrust24THRUST_300001_SM_1000_NS6system6detail10sequential3seqE,(.L_31 - _ZN40_INTERNAL_933b7a19_4_k_cu_1a53242e_976736thrust24THRUST_300001_SM_1000_NS6system6detail10sequential3seqE)
_ZN40_INTERNAL_933b7a19_4_k_cu_1a53242e_976736thrust24THRUST_300001_SM_1000_NS6system6detail10sequential3seqE:
	.zero		1
.L_31:


//--------------------- .nv.constant0._ZN3cub18CUB_300001_SM_10006detail11EmptyKernelIvEEvv --------------------------
	.section	.nv.constant0._ZN3cub18CUB_300001_SM_10006detail11EmptyKernelIvEEvv,"a",@progbits
	.sectionflags	@""
	.align	4
.nv.constant0._ZN3cub18CUB_300001_SM_10006detail11EmptyKernelIvEEvv:
	.zero		896


//--------------------- SYMBOLS --------------------------

	.type		.nv.reservedSmem.offset0,@object
	.size		.nv.reservedSmem.offset0,0x4
